//
// Generated by NVIDIA NVVM Compiler
//
// Compiler Build ID: CL-36424714
// Cuda compilation tools, release 13.0, V13.0.88
// Based on NVVM 20.0.0
//

.version 9.0
.target sm_100
.address_size 64

	// .globl	_Z21convertRgb2GrayKernelPhiiS_

.visible .entry _Z21convertRgb2GrayKernelPhiiS_(
	.param .u64 .ptr .align 1 _Z21convertRgb2GrayKernelPhiiS__param_0,
	.param .u32 _Z21convertRgb2GrayKernelPhiiS__param_1,
	.param .u32 _Z21convertRgb2GrayKernelPhiiS__param_2,
	.param .u64 .ptr .align 1 _Z21convertRgb2GrayKernelPhiiS__param_3
)
{
	.reg .pred 	%p<4>;
	.reg .b16 	%rs<4>;
	.reg .b32 	%r<16>;
	.reg .b64 	%rd<9>;
	.reg .b64 	%fd<7>;

	ld.param.u64 	%rd1, [_Z21convertRgb2GrayKernelPhiiS__param_0];
	ld.param.u32 	%r3, [_Z21convertRgb2GrayKernelPhiiS__param_1];
	ld.param.u32 	%r4, [_Z21convertRgb2GrayKernelPhiiS__param_2];
	ld.param.u64 	%rd2, [_Z21convertRgb2GrayKernelPhiiS__param_3];
	mov.u32 	%r6, %ntid.y;
	mov.u32 	%r7, %ctaid.y;
	mov.u32 	%r8, %tid.y;
	mad.lo.s32 	%r9, %r6, %r7, %r8;
	mov.u32 	%r10, %ntid.x;
	mov.u32 	%r11, %ctaid.x;
	mov.u32 	%r12, %tid.x;
	mad.lo.s32 	%r2, %r10, %r11, %r12;
	setp.ge.s32 	%p1, %r2, %r3;
	setp.ge.s32 	%p2, %r9, %r4;
	or.pred  	%p3, %p1, %p2;
	@%p3 bra 	$L__BB0_2;
	cvta.to.global.u64 	%rd3, %rd1;
	cvta.to.global.u64 	%rd4, %rd2;
	mad.lo.s32 	%r13, %r3, %r9, %r2;
	mul.lo.s32 	%r14, %r13, 3;
	cvt.s64.s32 	%rd5, %r14;
	add.s64 	%rd6, %rd3, %rd5;
	ld.global.u8 	%rs1, [%rd6];
	cvt.rn.f64.u16 	%fd1, %rs1;
	ld.global.u8 	%rs2, [%rd6+1];
	cvt.rn.f64.u16 	%fd2, %rs2;
	mul.f64 	%fd3, %fd2, 0d3FE2C8B439581062;
	fma.rn.f64 	%fd4, %fd1, 0d3FD322D0E5604189, %fd3;
	ld.global.u8 	%rs3, [%rd6+2];
	cvt.rn.f64.u16 	%fd5, %rs3;
	fma.rn.f64 	%fd6, %fd5, 0d3FBD2F1A9FBE76C9, %fd4;
	cvt.rzi.u32.f64 	%r15, %fd6;
	cvt.s64.s32 	%rd7, %r13;
	add.s64 	%rd8, %rd4, %rd7;
	st.global.u8 	[%rd8], %r15;
$L__BB0_2:
	ret;

}


// ===== COMPILED SASS (sm_100) =====

	.target	sm_100

	.elftype	@"ET_EXEC"


//--------------------- .note.nv.tkinfo           --------------------------
	.section	.note.nv.tkinfo,"",@"SHT_NOTE"
	.sectionflags	@"SHF_NOTE_NV_TKINFO"
	.tkinfo
        /*0018*/ 	.word	0x00000002
        /*0030*/ 	.string	""
        /*0030*/ 	.string	"ptxas"
        /*0030*/ 	.string	"Cuda compilation tools, release 13.0, V13.0.88"
        /*0030*/ 	.string	"Build cuda_13.0.r13.0/compiler.36424714_0"
        /*0030*/ 	.string	"-arch sm_100 -m 64 "



//--------------------- .note.nv.cuinfo           --------------------------
	.section	.note.nv.cuinfo,"",@"SHT_NOTE"
	.sectionflags	@"SHF_NOTE_NV_CUINFO"
        /*0018*/ 	.short	0x0002
        /*001a*/ 	.short	0x0064
        /*001c*/ 	.short	0x0082
	.zero		2


//--------------------- .nv.info                  --------------------------
	.section	.nv.info,"",@"SHT_CUDA_INFO"
	.align	4


	//----- nvinfo : EIATTR_REGCOUNT
	.align		4
        /*0000*/ 	.byte	0x04, 0x2f
        /*0002*/ 	.short	(.L_1 - .L_0)
	.align		4
.L_0:
        /*0004*/ 	.word	index@(_Z21convertRgb2GrayKernelPhiiS_)
        /*0008*/ 	.word	0x0000000e


	//----- nvinfo : EIATTR_FRAME_SIZE
	.align		4
.L_1:
        /*000c*/ 	.byte	0x04, 0x11
        /*000e*/ 	.short	(.L_3 - .L_2)
	.align		4
.L_2:
        /*0010*/ 	.word	index@(_Z21convertRgb2GrayKernelPhiiS_)
        /*0014*/ 	.word	0x00000000


	//----- nvinfo : EIATTR_MIN_STACK_SIZE
	.align		4
.L_3:
        /*0018*/ 	.byte	0x04, 0x12
        /*001a*/ 	.short	(.L_5 - .L_4)
	.align		4
.L_4:
        /*001c*/ 	.word	index@(_Z21convertRgb2GrayKernelPhiiS_)
        /*0020*/ 	.word	0x00000000
.L_5:


//--------------------- .nv.compat                --------------------------
	.section	.nv.compat,"",@"SHT_CUDA_COMPAT_INFO"
	.align	4
        /*0000*/ 	.byte	0x02, 0x09, 0x00, 0x00, 0x02, 0x02, 0x01, 0x00, 0x02, 0x05, 0x05, 0x00, 0x03, 0x07, 0x01, 0x01
        /*0010*/ 	.byte	0x02, 0x03, 0x00, 0x00, 0x02, 0x06, 0x01, 0x00, 0x04, 0x0b, 0x08, 0x00, 0x01, 0x00, 0x00, 0x00
        /*0020*/ 	.byte	0x00, 0x00, 0x00, 0x00


//--------------------- .nv.info._Z21convertRgb2GrayKernelPhiiS_ --------------------------
	.section	.nv.info._Z21convertRgb2GrayKernelPhiiS_,"",@"SHT_CUDA_INFO"
	.sectionflags	@""
	.align	4


	//----- nvinfo : EIATTR_CUDA_API_VERSION
	.align		4
        /*0000*/ 	.byte	0x04, 0x37
        /*0002*/ 	.short	(.L_7 - .L_6)
.L_6:
        /*0004*/ 	.word	0x00000082


	//----- nvinfo : EIATTR_KPARAM_INFO
	.align		4
.L_7:
        /*0008*/ 	.byte	0x04, 0x17
        /*000a*/ 	.short	(.L_9 - .L_8)
.L_8:
        /*000c*/ 	.word	0x00000000
        /*0010*/ 	.short	0x0003
        /*0012*/ 	.short	0x0010
        /*0014*/ 	.byte	0x00, 0xf5, 0x21, 0x00


	//----- nvinfo : EIATTR_KPARAM_INFO
	.align		4
.L_9:
        /*0018*/ 	.byte	0x04, 0x17
        /*001a*/ 	.short	(.L_11 - .L_10)
.L_10:
        /*001c*/ 	.word	0x00000000
        /*0020*/ 	.short	0x0002
        /*0022*/ 	.short	0x000c
        /*0024*/ 	.byte	0x00, 0xf0, 0x11, 0x00


	//----- nvinfo : EIATTR_KPARAM_INFO
	.align		4
.L_11:
        /*0028*/ 	.byte	0x04, 0x17
        /*002a*/ 	.short	(.L_13 - .L_12)
.L_12:
        /*002c*/ 	.word	0x00000000
        /*0030*/ 	.short	0x0001
        /*0032*/ 	.short	0x0008
        /*0034*/ 	.byte	0x00, 0xf0, 0x11, 0x00


	//----- nvinfo : EIATTR_KPARAM_INFO
	.align		4
.L_13:
        /*0038*/ 	.byte	0x04, 0x17
        /*003a*/ 	.short	(.L_15 - .L_14)
.L_14:
        /*003c*/ 	.word	0x00000000
        /*0040*/ 	.short	0x0000
        /*0042*/ 	.short	0x0000
        /*0044*/ 	.byte	0x00, 0xf5, 0x21, 0x00


	//----- nvinfo : EIATTR_SPARSE_MMA_MASK
	.align		4
.L_15:
        /*0048*/ 	.byte	0x03, 0x50
        /*004a*/ 	.short	0x0000


	//----- nvinfo : EIATTR_MAXREG_COUNT
	.align		4
        /*004c*/ 	.byte	0x03, 0x1b
        /*004e*/ 	.short	0x00ff


	//----- nvinfo : EIATTR_MERCURY_ISA_VERSION
	.align		4
        /*0050*/ 	.byte	0x03, 0x5f
        /*0052*/ 	.short	0x0101


	//----- nvinfo : EIATTR_VRC_CTA_INIT_COUNT
	.align		4
        /*0054*/ 	.byte	0x02, 0x4a
	.zero		1
	.zero		1


	//----- nvinfo : EIATTR_EXIT_INSTR_OFFSETS
	.align		4
        /*0058*/ 	.byte	0x04, 0x1c
        /*005a*/ 	.short	(.L_17 - .L_16)


	//   ....[0]....
.L_16:
        /*005c*/ 	.word	0x000000c0


	//   ....[1]....
        /*0060*/ 	.word	0x00000270


	//----- nvinfo : EIATTR_CBANK_PARAM_SIZE
	.align		4
.L_17:
        /*0064*/ 	.byte	0x03, 0x19
        /*0066*/ 	.short	0x0018


	//----- nvinfo : EIATTR_PARAM_CBANK
	.align		4
        /*0068*/ 	.byte	0x04, 0x0a
        /*006a*/ 	.short	(.L_19 - .L_18)
	.align		4
.L_18:
        /*006c*/ 	.word	index@(.nv.constant0._Z21convertRgb2GrayKernelPhiiS_)
        /*0070*/ 	.short	0x0380
        /*0072*/ 	.short	0x0018


	//----- nvinfo : EIATTR_SW_WAR
	.align		4
.L_19:
        /*0074*/ 	.byte	0x04, 0x36
        /*0076*/ 	.short	(.L_21 - .L_20)
.L_20:
        /*0078*/ 	.word	0x00000008
.L_21:


//--------------------- .nv.callgraph             --------------------------
	.section	.nv.callgraph,"",@"SHT_CUDA_CALLGRAPH"
	.align	4
	.sectionentsize	8
	.align		4
        /*0000*/ 	.word	0x00000000
	.align		4
        /*0004*/ 	.word	0xffffffff
	.align		4
        /*0008*/ 	.word	0x00000000
	.align		4
        /*000c*/ 	.word	0xfffffffe
	.align		4
        /*0010*/ 	.word	0x00000000
	.align		4
        /*0014*/ 	.word	0xfffffffd
	.align		4
        /*0018*/ 	.word	0x00000000
	.align		4
        /*001c*/ 	.word	0xfffffffc


//--------------------- .text._Z21convertRgb2GrayKernelPhiiS_ --------------------------
	.section	.text._Z21convertRgb2GrayKernelPhiiS_,"ax",@progbits
	.align	128
        .global         _Z21convertRgb2GrayKernelPhiiS_
        .type           _Z21convertRgb2GrayKernelPhiiS_,@function
        .size           _Z21convertRgb2GrayKernelPhiiS_,(.L_x_1 - _Z21convertRgb2GrayKernelPhiiS_)
        .other          _Z21convertRgb2GrayKernelPhiiS_,@"STO_CUDA_ENTRY STV_DEFAULT"
_Z21convertRgb2GrayKernelPhiiS_:
.text._Z21convertRgb2GrayKernelPhiiS_:
[----:B------:R-:W-:Y:S01]  /*0000*/  LDC R1, c[0x0][0x37c] ;  /* 0x0000df00ff017b82 */ /* 0x000fe20000000800 */
[----:B------:R-:W0:Y:S01]  /*0010*/  S2R R0, SR_CTAID.Y ;  /* 0x0000000000007919 */ /* 0x000e220000002600 */
[----:B------:R-:W0:Y:S01]  /*0020*/  LDCU UR4, c[0x0][0x364] ;  /* 0x00006c80ff0477ac */ /* 0x000e220008000800 */
[----:B------:R-:W0:Y:S01]  /*0030*/  S2R R3, SR_TID.Y ;  /* 0x0000000000037919 */ /* 0x000e220000002200 */
[----:B------:R-:W1:Y:S01]  /*0040*/  LDCU UR5, c[0x0][0x360] ;  /* 0x00006c00ff0577ac */ /* 0x000e620008000800 */
[----:B------:R-:W1:Y:S01]  /*0050*/  S2R R2, SR_CTAID.X ;  /* 0x0000000000027919 */ /* 0x000e620000002500 */
[----:B------:R-:W2:Y:S01]  /*0060*/  LDCU.64 UR6, c[0x0][0x388] ;  /* 0x00007100ff0677ac */ /* 0x000ea20008000a00 */
[----:B------:R-:W1:Y:S01]  /*0070*/  S2R R5, SR_TID.X ;  /* 0x0000000000057919 */ /* 0x000e620000002100 */
[----:B0-----:R-:W-:-:S05]  /*0080*/  IMAD R0, R0, UR4, R3 ;  /* 0x0000000400007c24 */ /* 0x001fca000f8e0203 */
[----:B--2---:R-:W-:Y:S01]  /*0090*/  ISETP.GE.AND P0, PT, R0, UR7, PT ;  /* 0x0000000700007c0c */ /* 0x004fe2000bf06270 */
[----:B-1----:R-:W-:-:S05]  /*00a0*/  IMAD R3, R2, UR5, R5 ;  /* 0x0000000502037c24 */ /* 0x002fca000f8e0205 */
[----:B------:R-:W-:-:S13]  /*00b0*/  ISETP.GE.OR P0, PT, R3, UR6, P0 ;  /* 0x0000000603007c0c */ /* 0x000fda0008706670 */
[----:B------:R-:W-:Y:S05]  /*00c0*/  @P0 EXIT ;  /* 0x000000000000094d */ /* 0x000fea0003800000 */
[----:B------:R-:W0:Y:S01]  /*00d0*/  LDCU.64 UR8, c[0x0][0x380] ;  /* 0x00007000ff0877ac */ /* 0x000e220008000a00 */
[----:B------:R-:W-:Y:S01]  /*00e0*/  IMAD R0, R0, UR6, R3 ;  /* 0x0000000600007c24 */ /* 0x000fe2000f8e0203 */
[----:B------:R-:W1:Y:S03]  /*00f0*/  LDCU.64 UR4, c[0x0][0x358] ;  /* 0x00006b00ff0477ac */ /* 0x000e660008000a00 */
[----:B------:R-:W-:Y:S01]  /*0100*/  IMAD R3, R0, 0x3, RZ ;  /* 0x0000000300037824 */ /* 0x000fe200078e02ff */
[----:B------:R-:W2:Y:S04]  /*0110*/  LDCU.64 UR10, c[0x0][0x390] ;  /* 0x00007200ff0a77ac */ /* 0x000ea80008000a00 */
[----:B0-----:R-:W-:-:S04]  /*0120*/  IADD3 R2, P0, PT, R3, UR8, RZ ;  /* 0x0000000803027c10 */ /* 0x001fc8000ff1e0ff */
[----:B------:R-:W-:-:S05]  /*0130*/  LEA.HI.X.SX32 R3, R3, UR9, 0x1, P0 ;  /* 0x0000000903037c11 */ /* 0x000fca00080f0eff */
[----:B-1----:R-:W3:Y:S04]  /*0140*/  LDG.E.U8 R11, desc[UR4][R2.64+0x1] ;  /* 0x00000104020b7981 */ /* 0x002ee8000c1e1100 */
[----:B------:R-:W4:Y:S04]  /*0150*/  LDG.E.U8 R10, desc[UR4][R2.64] ;  /* 0x00000004020a7981 */ /* 0x000f28000c1e1100 */
[----:B------:R2:W5:Y:S01]  /*0160*/  LDG.E.U8 R8, desc[UR4][R2.64+0x2] ;  /* 0x0000020402087981 */ /* 0x000562000c1e1100 */
[----:B------:R-:W-:Y:S01]  /*0170*/  UMOV UR8, 0x39581062 ;  /* 0x3958106200087882 */ /* 0x000fe20000000000 */
[----:B------:R-:W-:Y:S01]  /*0180*/  UMOV UR9, 0x3fe2c8b4 ;  /* 0x3fe2c8b400097882 */ /* 0x000fe20000000000 */
[----:B--2---:R-:W-:-:S04]  /*0190*/  IADD3 R2, P0, PT, R0, UR10, RZ ;  /* 0x0000000a00027c10 */ /* 0x004fc8000ff1e0ff */
[----:B------:R-:W-:Y:S01]  /*01a0*/  LEA.HI.X.SX32 R3, R0, UR11, 0x1, P0 ;  /* 0x0000000b00037c11 */ /* 0x000fe200080f0eff */
[----:B---3--:R-:W0:Y:S08]  /*01b0*/  I2F.F64.U16 R6, R11 ;  /* 0x0000000b00067312 */ /* 0x008e300000101800 */
[----:B----4-:R-:W1:Y:S01]  /*01c0*/  I2F.F64.U16 R4, R10 ;  /* 0x0000000a00047312 */ /* 0x010e620000101800 */
[----:B0-----:R-:W-:-:S07]  /*01d0*/  DMUL R6, R6, UR8 ;  /* 0x0000000806067c28 */ /* 0x001fce0008000000 */
[----:B-----5:R-:W0:Y:S01]  /*01e0*/  I2F.F64.U16 R8, R8 ;  /* 0x0000000800087312 */ /* 0x020e220000101800 */
[----:B------:R-:W-:Y:S01]  /*01f0*/  UMOV UR8, 0xe5604189 ;  /* 0xe560418900087882 */ /* 0x000fe20000000000 */
[----:B------:R-:W-:Y:S02]  /*0200*/  UMOV UR9, 0x3fd322d0 ;  /* 0x3fd322d000097882 */ /* 0x000fe40000000000 */
[----:B-1----:R-:W-:Y:S01]  /*0210*/  DFMA R4, R4, UR8, R6 ;  /* 0x0000000804047c2b */ /* 0x002fe20008000006 */
[----:B------:R-:W-:Y:S01]  /*0220*/  UMOV UR8, 0x9fbe76c9 ;  /* 0x9fbe76c900087882 */ /* 0x000fe20000000000 */
[----:B------:R-:W-:-:S06]  /*0230*/  UMOV UR9, 0x3fbd2f1a ;  /* 0x3fbd2f1a00097882 */ /* 0x000fcc0000000000 */
[----:B0-----:R-:W-:-:S10]  /*0240*/  DFMA R4, R8, UR8, R4 ;  /* 0x0000000808047c2b */ /* 0x001fd40008000004 */
[----:B------:R-:W0:Y:S02]  /*0250*/  F2I.U32.F64.TRUNC R5, R4 ;  /* 0x0000000400057311 */ /* 0x000e24000030d000 */
[----:B0-----:R-:W-:Y:S01]  /*0260*/  STG.E.U8 desc[UR4][R2.64], R5 ;  /* 0x0000000502007986 */ /* 0x001fe2000c101104 */
[----:B------:R-:W-:Y:S05]  /*0270*/  EXIT ;  /* 0x000000000000794d */ /* 0x000fea0003800000 */
.L_x_0:
[----:B------:R-:W-:-:S00]  /*0280*/  BRA `(.L_x_0) ;  /* 0xfffffffc00fc7947 */ /* 0x000fc0000383ffff */
[----:B------:R-:W-:-:S00]  /*0290*/  NOP ;  /* 0x0000000000007918 */ /* 0x000fc00000000000 */
        /* <DEDUP_REMOVED lines=14> */
.L_x_1:


//--------------------- .nv.shared.reserved.0     --------------------------
	.section	.nv.shared.reserved.0,"aw",@nobits
	.weak		__nv_reservedSMEM_offset_0_alias
	.size		__nv_reservedSMEM_offset_0_alias, 0, 64
	.other		__nv_reservedSMEM_offset_0_alias,@"STO_CUDA_RESERVED_SHARED STV_DEFAULT"
__nv_reservedSMEM_offset_0_alias:
	.zero		0
	.zero		64


//--------------------- .nv.constant0._Z21convertRgb2GrayKernelPhiiS_ --------------------------
	.section	.nv.constant0._Z21convertRgb2GrayKernelPhiiS_,"a",@progbits
	.sectionflags	@""
	.align	4
.nv.constant0._Z21convertRgb2GrayKernelPhiiS_:
	.zero		920


//--------------------- SYMBOLS --------------------------

	.type		.nv.reservedSmem.offset0,@object
	.size		.nv.reservedSmem.offset0,0x4
